//
// Generated by NVIDIA NVVM Compiler
//
// Compiler Build ID: CL-36424714
// Cuda compilation tools, release 13.0, V13.0.88
// Based on NVVM 20.0.0
//

.version 9.0
.target sm_100
.address_size 64

	// .globl	_Z11convolutionPiS_S_S_S_

.visible .entry _Z11convolutionPiS_S_S_S_(
	.param .u64 .ptr .align 1 _Z11convolutionPiS_S_S_S__param_0,
	.param .u64 .ptr .align 1 _Z11convolutionPiS_S_S_S__param_1,
	.param .u64 .ptr .align 1 _Z11convolutionPiS_S_S_S__param_2,
	.param .u64 .ptr .align 1 _Z11convolutionPiS_S_S_S__param_3,
	.param .u64 .ptr .align 1 _Z11convolutionPiS_S_S_S__param_4
)
{
	.reg .pred 	%p<55>;
	.reg .b32 	%r<87>;
	.reg .b32 	%f<81>;
	.reg .b64 	%rd<51>;

	ld.param.u64 	%rd7, [_Z11convolutionPiS_S_S_S__param_0];
	ld.param.u64 	%rd8, [_Z11convolutionPiS_S_S_S__param_1];
	ld.param.u64 	%rd6, [_Z11convolutionPiS_S_S_S__param_2];
	ld.param.u64 	%rd9, [_Z11convolutionPiS_S_S_S__param_3];
	ld.param.u64 	%rd10, [_Z11convolutionPiS_S_S_S__param_4];
	cvta.to.global.u64 	%rd1, %rd8;
	cvta.to.global.u64 	%rd2, %rd7;
	cvta.to.global.u64 	%rd11, %rd10;
	cvta.to.global.u64 	%rd12, %rd9;
	ld.global.u32 	%r1, [%rd12];
	ld.global.u32 	%r2, [%rd11];
	mov.u32 	%r3, %tid.x;
	shr.u32 	%r30, %r2, 31;
	add.s32 	%r31, %r2, %r30;
	shr.s32 	%r32, %r31, 1;
	sub.s32 	%r4, %r3, %r32;
	setp.lt.s32 	%p1, %r2, 1;
	mov.f32 	%f60, 0f00000000;
	@%p1 bra 	$L__BB0_41;
	and.b32  	%r5, %r2, 7;
	setp.lt.u32 	%p2, %r2, 8;
	mov.f32 	%f60, 0f00000000;
	mov.b32 	%r85, 0;
	@%p2 bra 	$L__BB0_20;
	and.b32  	%r85, %r2, 2147483640;
	mov.f32 	%f60, 0f00000000;
	mov.b32 	%r83, 0;
$L__BB0_3:
	.pragma "nounroll";
	add.s32 	%r8, %r4, %r83;
	setp.lt.s32 	%p3, %r8, 0;
	setp.ge.s32 	%p4, %r8, %r1;
	mul.wide.u32 	%rd13, %r83, 4;
	add.s64 	%rd3, %rd1, %rd13;
	or.pred  	%p5, %p3, %p4;
	@%p5 bra 	$L__BB0_5;
	mul.wide.u32 	%rd14, %r8, 4;
	add.s64 	%rd15, %rd2, %rd14;
	ld.global.u32 	%r35, [%rd15];
	ld.global.u32 	%r36, [%rd3];
	mul.lo.s32 	%r37, %r36, %r35;
	cvt.rn.f32.s32 	%f42, %r37;
	add.f32 	%f60, %f60, %f42;
$L__BB0_5:
	add.s32 	%r9, %r8, 1;
	setp.lt.s32 	%p6, %r9, 0;
	setp.ge.s32 	%p7, %r9, %r1;
	or.pred  	%p8, %p6, %p7;
	@%p8 bra 	$L__BB0_7;
	mul.wide.u32 	%rd16, %r9, 4;
	add.s64 	%rd17, %rd2, %rd16;
	ld.global.u32 	%r38, [%rd17];
	ld.global.u32 	%r39, [%rd3+4];
	mul.lo.s32 	%r40, %r39, %r38;
	cvt.rn.f32.s32 	%f43, %r40;
	add.f32 	%f60, %f60, %f43;
$L__BB0_7:
	add.s32 	%r10, %r8, 2;
	setp.lt.s32 	%p9, %r10, 0;
	setp.ge.s32 	%p10, %r10, %r1;
	or.pred  	%p11, %p9, %p10;
	@%p11 bra 	$L__BB0_9;
	mul.wide.u32 	%rd18, %r10, 4;
	add.s64 	%rd19, %rd2, %rd18;
	ld.global.u32 	%r41, [%rd19];
	ld.global.u32 	%r42, [%rd3+8];
	mul.lo.s32 	%r43, %r42, %r41;
	cvt.rn.f32.s32 	%f44, %r43;
	add.f32 	%f60, %f60, %f44;
$L__BB0_9:
	add.s32 	%r11, %r8, 3;
	setp.lt.s32 	%p12, %r11, 0;
	setp.ge.s32 	%p13, %r11, %r1;
	or.pred  	%p14, %p12, %p13;
	@%p14 bra 	$L__BB0_11;
	mul.wide.u32 	%rd20, %r11, 4;
	add.s64 	%rd21, %rd2, %rd20;
	ld.global.u32 	%r44, [%rd21];
	ld.global.u32 	%r45, [%rd3+12];
	mul.lo.s32 	%r46, %r45, %r44;
	cvt.rn.f32.s32 	%f45, %r46;
	add.f32 	%f60, %f60, %f45;
$L__BB0_11:
	add.s32 	%r12, %r8, 4;
	setp.lt.s32 	%p15, %r12, 0;
	setp.ge.s32 	%p16, %r12, %r1;
	or.pred  	%p17, %p15, %p16;
	@%p17 bra 	$L__BB0_13;
	mul.wide.u32 	%rd22, %r12, 4;
	add.s64 	%rd23, %rd2, %rd22;
	ld.global.u32 	%r47, [%rd23];
	ld.global.u32 	%r48, [%rd3+16];
	mul.lo.s32 	%r49, %r48, %r47;
	cvt.rn.f32.s32 	%f46, %r49;
	add.f32 	%f60, %f60, %f46;
$L__BB0_13:
	add.s32 	%r13, %r8, 5;
	setp.lt.s32 	%p18, %r13, 0;
	setp.ge.s32 	%p19, %r13, %r1;
	or.pred  	%p20, %p18, %p19;
	@%p20 bra 	$L__BB0_15;
	mul.wide.u32 	%rd24, %r13, 4;
	add.s64 	%rd25, %rd2, %rd24;
	ld.global.u32 	%r50, [%rd25];
	ld.global.u32 	%r51, [%rd3+20];
	mul.lo.s32 	%r52, %r51, %r50;
	cvt.rn.f32.s32 	%f47, %r52;
	add.f32 	%f60, %f60, %f47;
$L__BB0_15:
	add.s32 	%r14, %r8, 6;
	setp.lt.s32 	%p21, %r14, 0;
	setp.ge.s32 	%p22, %r14, %r1;
	or.pred  	%p23, %p21, %p22;
	@%p23 bra 	$L__BB0_17;
	mul.wide.u32 	%rd26, %r14, 4;
	add.s64 	%rd27, %rd2, %rd26;
	ld.global.u32 	%r53, [%rd27];
	ld.global.u32 	%r54, [%rd3+24];
	mul.lo.s32 	%r55, %r54, %r53;
	cvt.rn.f32.s32 	%f48, %r55;
	add.f32 	%f60, %f60, %f48;
$L__BB0_17:
	add.s32 	%r15, %r8, 7;
	setp.lt.s32 	%p24, %r15, 0;
	setp.ge.s32 	%p25, %r15, %r1;
	or.pred  	%p26, %p24, %p25;
	@%p26 bra 	$L__BB0_19;
	mul.wide.u32 	%rd28, %r15, 4;
	add.s64 	%rd29, %rd2, %rd28;
	ld.global.u32 	%r56, [%rd29];
	ld.global.u32 	%r57, [%rd3+28];
	mul.lo.s32 	%r58, %r57, %r56;
	cvt.rn.f32.s32 	%f49, %r58;
	add.f32 	%f60, %f60, %f49;
$L__BB0_19:
	add.s32 	%r83, %r83, 8;
	setp.ne.s32 	%p27, %r83, %r85;
	@%p27 bra 	$L__BB0_3;
$L__BB0_20:
	setp.eq.s32 	%p28, %r5, 0;
	@%p28 bra 	$L__BB0_41;
	and.b32  	%r18, %r2, 3;
	setp.lt.u32 	%p29, %r5, 4;
	@%p29 bra 	$L__BB0_31;
	add.s32 	%r19, %r4, %r85;
	setp.lt.s32 	%p30, %r19, 0;
	setp.ge.s32 	%p31, %r19, %r1;
	mul.wide.u32 	%rd30, %r85, 4;
	add.s64 	%rd4, %rd1, %rd30;
	or.pred  	%p32, %p30, %p31;
	@%p32 bra 	$L__BB0_24;
	mul.wide.u32 	%rd31, %r19, 4;
	add.s64 	%rd32, %rd2, %rd31;
	ld.global.u32 	%r60, [%rd32];
	ld.global.u32 	%r61, [%rd4];
	mul.lo.s32 	%r62, %r61, %r60;
	cvt.rn.f32.s32 	%f51, %r62;
	add.f32 	%f60, %f60, %f51;
$L__BB0_24:
	add.s32 	%r20, %r19, 1;
	setp.lt.s32 	%p33, %r20, 0;
	setp.ge.s32 	%p34, %r20, %r1;
	or.pred  	%p35, %p33, %p34;
	@%p35 bra 	$L__BB0_26;
	mul.wide.u32 	%rd33, %r20, 4;
	add.s64 	%rd34, %rd2, %rd33;
	ld.global.u32 	%r63, [%rd34];
	ld.global.u32 	%r64, [%rd4+4];
	mul.lo.s32 	%r65, %r64, %r63;
	cvt.rn.f32.s32 	%f52, %r65;
	add.f32 	%f60, %f60, %f52;
$L__BB0_26:
	add.s32 	%r21, %r19, 2;
	setp.lt.s32 	%p36, %r21, 0;
	setp.ge.s32 	%p37, %r21, %r1;
	or.pred  	%p38, %p36, %p37;
	@%p38 bra 	$L__BB0_28;
	mul.wide.u32 	%rd35, %r21, 4;
	add.s64 	%rd36, %rd2, %rd35;
	ld.global.u32 	%r66, [%rd36];
	ld.global.u32 	%r67, [%rd4+8];
	mul.lo.s32 	%r68, %r67, %r66;
	cvt.rn.f32.s32 	%f53, %r68;
	add.f32 	%f60, %f60, %f53;
$L__BB0_28:
	add.s32 	%r22, %r19, 3;
	setp.lt.s32 	%p39, %r22, 0;
	setp.ge.s32 	%p40, %r22, %r1;
	or.pred  	%p41, %p39, %p40;
	@%p41 bra 	$L__BB0_30;
	mul.wide.u32 	%rd37, %r22, 4;
	add.s64 	%rd38, %rd2, %rd37;
	ld.global.u32 	%r69, [%rd38];
	ld.global.u32 	%r70, [%rd4+12];
	mul.lo.s32 	%r71, %r70, %r69;
	cvt.rn.f32.s32 	%f54, %r71;
	add.f32 	%f60, %f60, %f54;
$L__BB0_30:
	add.s32 	%r85, %r85, 4;
$L__BB0_31:
	setp.eq.s32 	%p42, %r18, 0;
	@%p42 bra 	$L__BB0_41;
	setp.eq.s32 	%p43, %r18, 1;
	@%p43 bra 	$L__BB0_38;
	add.s32 	%r25, %r4, %r85;
	setp.lt.s32 	%p44, %r25, 0;
	setp.ge.s32 	%p45, %r25, %r1;
	mul.wide.u32 	%rd39, %r85, 4;
	add.s64 	%rd5, %rd1, %rd39;
	or.pred  	%p46, %p44, %p45;
	@%p46 bra 	$L__BB0_35;
	mul.wide.u32 	%rd40, %r25, 4;
	add.s64 	%rd41, %rd2, %rd40;
	ld.global.u32 	%r72, [%rd41];
	ld.global.u32 	%r73, [%rd5];
	mul.lo.s32 	%r74, %r73, %r72;
	cvt.rn.f32.s32 	%f56, %r74;
	add.f32 	%f60, %f60, %f56;
$L__BB0_35:
	add.s32 	%r26, %r25, 1;
	setp.lt.s32 	%p47, %r26, 0;
	setp.ge.s32 	%p48, %r26, %r1;
	or.pred  	%p49, %p47, %p48;
	@%p49 bra 	$L__BB0_37;
	mul.wide.u32 	%rd42, %r26, 4;
	add.s64 	%rd43, %rd2, %rd42;
	ld.global.u32 	%r75, [%rd43];
	ld.global.u32 	%r76, [%rd5+4];
	mul.lo.s32 	%r77, %r76, %r75;
	cvt.rn.f32.s32 	%f57, %r77;
	add.f32 	%f60, %f60, %f57;
$L__BB0_37:
	add.s32 	%r85, %r85, 2;
$L__BB0_38:
	and.b32  	%r78, %r2, 1;
	setp.eq.b32 	%p50, %r78, 1;
	not.pred 	%p51, %p50;
	@%p51 bra 	$L__BB0_41;
	add.s32 	%r29, %r4, %r85;
	setp.lt.s32 	%p52, %r29, 0;
	setp.ge.s32 	%p53, %r29, %r1;
	or.pred  	%p54, %p52, %p53;
	@%p54 bra 	$L__BB0_41;
	mul.wide.u32 	%rd44, %r29, 4;
	add.s64 	%rd45, %rd2, %rd44;
	ld.global.u32 	%r79, [%rd45];
	mul.wide.u32 	%rd46, %r85, 4;
	add.s64 	%rd47, %rd1, %rd46;
	ld.global.u32 	%r80, [%rd47];
	mul.lo.s32 	%r81, %r80, %r79;
	cvt.rn.f32.s32 	%f58, %r81;
	add.f32 	%f60, %f60, %f58;
$L__BB0_41:
	cvta.to.global.u64 	%rd48, %rd6;
	cvt.rzi.s32.f32 	%r82, %f60;
	mul.wide.u32 	%rd49, %r3, 4;
	add.s64 	%rd50, %rd48, %rd49;
	st.global.u32 	[%rd50], %r82;
	ret;

}


// ===== COMPILED SASS (sm_100) =====

	.target	sm_100

	.elftype	@"ET_EXEC"


//--------------------- .note.nv.tkinfo           --------------------------
	.section	.note.nv.tkinfo,"",@"SHT_NOTE"
	.sectionflags	@"SHF_NOTE_NV_TKINFO"
	.tkinfo
        /*0018*/ 	.word	0x00000002
        /*0030*/ 	.string	""
        /*0030*/ 	.string	"ptxas"
        /*0030*/ 	.string	"Cuda compilation tools, release 13.0, V13.0.88"
        /*0030*/ 	.string	"Build cuda_13.0.r13.0/compiler.36424714_0"
        /*0030*/ 	.string	"-arch sm_100 -m 64 "



//--------------------- .note.nv.cuinfo           --------------------------
	.section	.note.nv.cuinfo,"",@"SHT_NOTE"
	.sectionflags	@"SHF_NOTE_NV_CUINFO"
        /*0018*/ 	.short	0x0002
        /*001a*/ 	.short	0x0064
        /*001c*/ 	.short	0x0082
	.zero		2


//--------------------- .nv.info                  --------------------------
	.section	.nv.info,"",@"SHT_CUDA_INFO"
	.align	4


	//----- nvinfo : EIATTR_REGCOUNT
	.align		4
        /*0000*/ 	.byte	0x04, 0x2f
        /*0002*/ 	.short	(.L_1 - .L_0)
	.align		4
.L_0:
        /*0004*/ 	.word	index@(_Z11convolutionPiS_S_S_S_)
        /*0008*/ 	.word	0x00000020


	//----- nvinfo : EIATTR_FRAME_SIZE
	.align		4
.L_1:
        /*000c*/ 	.byte	0x04, 0x11
        /*000e*/ 	.short	(.L_3 - .L_2)
	.align		4
.L_2:
        /*0010*/ 	.word	index@(_Z11convolutionPiS_S_S_S_)
        /*0014*/ 	.word	0x00000000


	//----- nvinfo : EIATTR_MIN_STACK_SIZE
	.align		4
.L_3:
        /*0018*/ 	.byte	0x04, 0x12
        /*001a*/ 	.short	(.L_5 - .L_4)
	.align		4
.L_4:
        /*001c*/ 	.word	index@(_Z11convolutionPiS_S_S_S_)
        /*0020*/ 	.word	0x00000000
.L_5:


//--------------------- .nv.compat                --------------------------
	.section	.nv.compat,"",@"SHT_CUDA_COMPAT_INFO"
	.align	4
        /*0000*/ 	.byte	0x02, 0x09, 0x00, 0x00, 0x02, 0x02, 0x01, 0x00, 0x02, 0x05, 0x05, 0x00, 0x03, 0x07, 0x01, 0x01
        /*0010*/ 	.byte	0x02, 0x03, 0x00, 0x00, 0x02, 0x06, 0x01, 0x00, 0x04, 0x0b, 0x08, 0x00, 0x09, 0x00, 0x00, 0x00
        /*0020*/ 	.byte	0x00, 0x00, 0x00, 0x00


//--------------------- .nv.info._Z11convolutionPiS_S_S_S_ --------------------------
	.section	.nv.info._Z11convolutionPiS_S_S_S_,"",@"SHT_CUDA_INFO"
	.sectionflags	@""
	.align	4


	//----- nvinfo : EIATTR_CUDA_API_VERSION
	.align		4
        /*0000*/ 	.byte	0x04, 0x37
        /*0002*/ 	.short	(.L_7 - .L_6)
.L_6:
        /*0004*/ 	.word	0x00000082


	//----- nvinfo : EIATTR_KPARAM_INFO
	.align		4
.L_7:
        /*0008*/ 	.byte	0x04, 0x17
        /*000a*/ 	.short	(.L_9 - .L_8)
.L_8:
        /*000c*/ 	.word	0x00000000
        /*0010*/ 	.short	0x0004
        /*0012*/ 	.short	0x0020
        /*0014*/ 	.byte	0x00, 0xf5, 0x21, 0x00


	//----- nvinfo : EIATTR_KPARAM_INFO
	.align		4
.L_9:
        /*0018*/ 	.byte	0x04, 0x17
        /*001a*/ 	.short	(.L_11 - .L_10)
.L_10:
        /*001c*/ 	.word	0x00000000
        /*0020*/ 	.short	0x0003
        /*0022*/ 	.short	0x0018
        /*0024*/ 	.byte	0x00, 0xf5, 0x21, 0x00


	//----- nvinfo : EIATTR_KPARAM_INFO
	.align		4
.L_11:
        /*0028*/ 	.byte	0x04, 0x17
        /*002a*/ 	.short	(.L_13 - .L_12)
.L_12:
        /*002c*/ 	.word	0x00000000
        /*0030*/ 	.short	0x0002
        /*0032*/ 	.short	0x0010
        /*0034*/ 	.byte	0x00, 0xf5, 0x21, 0x00


	//----- nvinfo : EIATTR_KPARAM_INFO
	.align		4
.L_13:
        /*0038*/ 	.byte	0x04, 0x17
        /*003a*/ 	.short	(.L_15 - .L_14)
.L_14:
        /*003c*/ 	.word	0x00000000
        /*0040*/ 	.short	0x0001
        /*0042*/ 	.short	0x0008
        /*0044*/ 	.byte	0x00, 0xf5, 0x21, 0x00


	//----- nvinfo : EIATTR_KPARAM_INFO
	.align		4
.L_15:
        /*0048*/ 	.byte	0x04, 0x17
        /*004a*/ 	.short	(.L_17 - .L_16)
.L_16:
        /*004c*/ 	.word	0x00000000
        /*0050*/ 	.short	0x0000
        /*0052*/ 	.short	0x0000
        /*0054*/ 	.byte	0x00, 0xf5, 0x21, 0x00


	//----- nvinfo : EIATTR_SPARSE_MMA_MASK
	.align		4
.L_17:
        /*0058*/ 	.byte	0x03, 0x50
        /*005a*/ 	.short	0x0000


	//----- nvinfo : EIATTR_MAXREG_COUNT
	.align		4
        /*005c*/ 	.byte	0x03, 0x1b
        /*005e*/ 	.short	0x00ff


	//----- nvinfo : EIATTR_MERCURY_ISA_VERSION
	.align		4
        /*0060*/ 	.byte	0x03, 0x5f
        /*0062*/ 	.short	0x0101


	//----- nvinfo : EIATTR_VRC_CTA_INIT_COUNT
	.align		4
        /*0064*/ 	.byte	0x02, 0x4a
	.zero		1
	.zero		1


	//----- nvinfo : EIATTR_EXIT_INSTR_OFFSETS
	.align		4
        /*0068*/ 	.byte	0x04, 0x1c
        /*006a*/ 	.short	(.L_19 - .L_18)


	//   ....[0]....
.L_18:
        /*006c*/ 	.word	0x00000cb0


	//----- nvinfo : EIATTR_CRS_STACK_SIZE
	.align		4
.L_19:
        /*0070*/ 	.byte	0x04, 0x1e
        /*0072*/ 	.short	(.L_21 - .L_20)
.L_20:
        /*0074*/ 	.word	0x00000000


	//----- nvinfo : EIATTR_CBANK_PARAM_SIZE
	.align		4
.L_21:
        /*0078*/ 	.byte	0x03, 0x19
        /*007a*/ 	.short	0x0028


	//----- nvinfo : EIATTR_PARAM_CBANK
	.align		4
        /*007c*/ 	.byte	0x04, 0x0a
        /*007e*/ 	.short	(.L_23 - .L_22)
	.align		4
.L_22:
        /*0080*/ 	.word	index@(.nv.constant0._Z11convolutionPiS_S_S_S_)
        /*0084*/ 	.short	0x0380
        /*0086*/ 	.short	0x0028


	//----- nvinfo : EIATTR_SW_WAR
	.align		4
.L_23:
        /*0088*/ 	.byte	0x04, 0x36
        /*008a*/ 	.short	(.L_25 - .L_24)
.L_24:
        /*008c*/ 	.word	0x00000008
.L_25:


//--------------------- .nv.callgraph             --------------------------
	.section	.nv.callgraph,"",@"SHT_CUDA_CALLGRAPH"
	.align	4
	.sectionentsize	8
	.align		4
        /*0000*/ 	.word	0x00000000
	.align		4
        /*0004*/ 	.word	0xffffffff
	.align		4
        /*0008*/ 	.word	0x00000000
	.align		4
        /*000c*/ 	.word	0xfffffffe
	.align		4
        /*0010*/ 	.word	0x00000000
	.align		4
        /*0014*/ 	.word	0xfffffffd
	.align		4
        /*0018*/ 	.word	0x00000000
	.align		4
        /*001c*/ 	.word	0xfffffffc


//--------------------- .text._Z11convolutionPiS_S_S_S_ --------------------------
	.section	.text._Z11convolutionPiS_S_S_S_,"ax",@progbits
	.align	128
        .global         _Z11convolutionPiS_S_S_S_
        .type           _Z11convolutionPiS_S_S_S_,@function
        .size           _Z11convolutionPiS_S_S_S_,(.L_x_7 - _Z11convolutionPiS_S_S_S_)
        .other          _Z11convolutionPiS_S_S_S_,@"STO_CUDA_ENTRY STV_DEFAULT"
_Z11convolutionPiS_S_S_S_:
.text._Z11convolutionPiS_S_S_S_:
[----:B------:R-:W-:Y:S08]  /*0000*/  LDC R1, c[0x0][0x37c] ;  /* 0x0000df00ff017b82 */ /* 0x000ff00000000800 */
[----:B------:R-:W0:Y:S01]  /*0010*/  LDC.64 R4, c[0x0][0x3a0] ;  /* 0x0000e800ff047b82 */ /* 0x000e220000000a00 */
[----:B------:R-:W0:Y:S02]  /*0020*/  LDCU.64 UR4, c[0x0][0x358] ;  /* 0x00006b00ff0477ac */ /* 0x000e240008000a00 */
[----:B0-----:R-:W2:Y:S01]  /*0030*/  LDG.E R2, desc[UR4][R4.64] ;  /* 0x0000000404027981 */ /* 0x001ea2000c1e1900 */
[----:B------:R-:W-:Y:S01]  /*0040*/  IMAD.MOV.U32 R0, RZ, RZ, RZ ;  /* 0x000000ffff007224 */ /* 0x000fe200078e00ff */
[----:B------:R-:W0:Y:S01]  /*0050*/  S2R R3, SR_TID.X ;  /* 0x0000000000037919 */ /* 0x000e220000002100 */
[----:B--2---:R-:W-:-:S13]  /*0060*/  ISETP.GE.AND P0, PT, R2, 0x1, PT ;  /* 0x000000010200780c */ /* 0x004fda0003f06270 */
[----:B0-----:R-:W-:Y:S05]  /*0070*/  @!P0 BRA `(.L_x_0) ;  /* 0x0000000800fc8947 */ /* 0x001fea0003800000 */
[----:B------:R-:W0:Y:S02]  /*0080*/  LDC.64 R8, c[0x0][0x398] ;  /* 0x0000e600ff087b82 */ /* 0x000e240000000a00 */
[----:B0-----:R0:W5:Y:S01]  /*0090*/  LDG.E R4, desc[UR4][R8.64] ;  /* 0x0000000408047981 */ /* 0x001162000c1e1900 */
[C---:B------:R-:W-:Y:S01]  /*00a0*/  ISETP.GE.U32.AND P0, PT, R2.reuse, 0x8, PT ;  /* 0x000000080200780c */ /* 0x040fe20003f06070 */
[----:B------:R-:W-:Y:S01]  /*00b0*/  HFMA2 R6, -RZ, RZ, 0, 0 ;  /* 0x00000000ff067431 */ /* 0x000fe200000001ff */
[C---:B------:R-:W-:Y:S02]  /*00c0*/  LEA.HI R0, R2.reuse, R2, RZ, 0x1 ;  /* 0x0000000202007211 */ /* 0x040fe400078f08ff */
[----:B------:R-:W-:Y:S02]  /*00d0*/  LOP3.LUT R5, R2, 0x7, RZ, 0xc0, !PT ;  /* 0x0000000702057812 */ /* 0x000fe400078ec0ff */
[----:B------:R-:W-:Y:S01]  /*00e0*/  SHF.R.S32.HI R10, RZ, 0x1, R0 ;  /* 0x00000001ff0a7819 */ /* 0x000fe20000011400 */
[----:B------:R-:W-:Y:S01]  /*00f0*/  IMAD.MOV.U32 R0, RZ, RZ, RZ ;  /* 0x000000ffff007224 */ /* 0x000fe200078e00ff */
[----:B------:R-:W-:-:S03]  /*0100*/  ISETP.NE.AND P6, PT, R5, RZ, PT ;  /* 0x000000ff0500720c */ /* 0x000fc60003fc5270 */
[----:B------:R-:W-:Y:S02]  /*0110*/  IMAD.IADD R7, R3, 0x1, -R10 ;  /* 0x0000000103077824 */ /* 0x000fe400078e0a0a */
[----:B0-----:R-:W-:Y:S08]  /*0120*/  @!P0 BRA `(.L_x_1) ;  /* 0x0000000400608947 */ /* 0x001ff00003800000 */
[----:B------:R-:W0:Y:S01]  /*0130*/  LDC.64 R8, c[0x0][0x388] ;  /* 0x0000e200ff087b82 */ /* 0x000e220000000a00 */
[----:B------:R-:W-:Y:S01]  /*0140*/  LOP3.LUT R6, R2, 0x7ffffff8, RZ, 0xc0, !PT ;  /* 0x7ffffff802067812 */ /* 0x000fe200078ec0ff */
[----:B------:R-:W-:Y:S01]  /*0150*/  IMAD.MOV.U32 R0, RZ, RZ, RZ ;  /* 0x000000ffff007224 */ /* 0x000fe200078e00ff */
[----:B------:R-:W-:-:S07]  /*0160*/  MOV R25, RZ ;  /* 0x000000ff00197202 */ /* 0x000fce0000000f00 */
.L_x_2:
[----:B------:R-:W-:Y:S02]  /*0170*/  IMAD.IADD R29, R7, 0x1, R25 ;  /* 0x00000001071d7824 */ /* 0x000fe400078e0219 */
[----:B0-----:R-:W-:-:S03]  /*0180*/  IMAD.WIDE.U32 R10, R25, 0x4, R8 ;  /* 0x00000004190a7825 */ /* 0x001fc600078e0008 */
[C---:B-----5:R-:W-:Y:S01]  /*0190*/  ISETP.GE.AND P4, PT, R29.reuse, R4, PT ;  /* 0x000000041d00720c */ /* 0x060fe20003f86270 */
[----:B------:R-:W-:-:S03]  /*01a0*/  VIADD R17, R29, 0x1 ;  /* 0x000000011d117836 */ /* 0x000fc60000000000 */
[----:B------:R-:W-:Y:S02]  /*01b0*/  ISETP.LT.OR P4, PT, R29, RZ, P4 ;  /* 0x000000ff1d00720c */ /* 0x000fe40002781670 */
[----:B------:R-:W-:-:S04]  /*01c0*/  ISETP.GE.AND P0, PT, R17, R4, PT ;  /* 0x000000041100720c */ /* 0x000fc80003f06270 */
[----:B------:R-:W-:-:S07]  /*01d0*/  ISETP.LT.OR P0, PT, R17, RZ, P0 ;  /* 0x000000ff1100720c */ /* 0x000fce0000701670 */
[----:B------:R-:W0:Y:S01]  /*01e0*/  @!P4 LDC.64 R14, c[0x0][0x380] ;  /* 0x0000e000ff0ecb82 */ /* 0x000e220000000a00 */
[----:B------:R-:W2:Y:S07]  /*01f0*/  @!P4 LDG.E R19, desc[UR4][R10.64] ;  /* 0x000000040a13c981 */ /* 0x000eae000c1e1900 */
[----:B------:R-:W1:Y:S01]  /*0200*/  @!P0 LDC.64 R12, c[0x0][0x380] ;  /* 0x0000e000ff0c8b82 */ /* 0x000e620000000a00 */
[----:B0-----:R-:W-:-:S06]  /*0210*/  @!P4 IMAD.WIDE.U32 R14, R29, 0x4, R14 ;  /* 0x000000041d0ec825 */ /* 0x001fcc00078e000e */
[----:B------:R-:W2:Y:S01]  /*0220*/  @!P4 LDG.E R14, desc[UR4][R14.64] ;  /* 0x000000040e0ec981 */ /* 0x000ea2000c1e1900 */
[----:B-1----:R-:W-:-:S03]  /*0230*/  @!P0 IMAD.WIDE.U32 R16, R17, 0x4, R12 ;  /* 0x0000000411108825 */ /* 0x002fc600078e000c */
[----:B------:R-:W3:Y:S04]  /*0240*/  @!P0 LDG.E R12, desc[UR4][R10.64+0x4] ;  /* 0x000004040a0c8981 */ /* 0x000ee8000c1e1900 */
[----:B------:R-:W3:Y:S01]  /*0250*/  @!P0 LDG.E R16, desc[UR4][R16.64] ;  /* 0x0000000410108981 */ /* 0x000ee2000c1e1900 */
[----:B------:R-:W-:-:S04]  /*0260*/  IADD3 R13, PT, PT, R29, 0x2, RZ ;  /* 0x000000021d0d7810 */ /* 0x000fc80007ffe0ff */
[----:B------:R-:W-:Y:S01]  /*0270*/  ISETP.GE.AND P1, PT, R13, R4, PT ;  /* 0x000000040d00720c */ /* 0x000fe20003f26270 */
[----:B------:R-:W-:-:S03]  /*0280*/  VIADD R20, R29, 0x3 ;  /* 0x000000031d147836 */ /* 0x000fc60000000000 */
[----:B------:R-:W-:Y:S01]  /*0290*/  ISETP.LT.OR P1, PT, R13, RZ, P1 ;  /* 0x000000ff0d00720c */ /* 0x000fe20000f21670 */
[----:B------:R-:W-:Y:S01]  /*02a0*/  VIADD R21, R29, 0x4 ;  /* 0x000000041d157836 */ /* 0x000fe20000000000 */
[----:B------:R-:W-:-:S04]  /*02b0*/  ISETP.GE.AND P2, PT, R20, R4, PT ;  /* 0x000000041400720c */ /* 0x000fc80003f46270 */
[CC--:B------:R-:W-:Y:S02]  /*02c0*/  ISETP.GE.AND P3, PT, R21.reuse, R4.reuse, PT ;  /* 0x000000041500720c */ /* 0x0c0fe40003f66270 */
[----:B------:R-:W-:Y:S02]  /*02d0*/  ISETP.LT.OR P2, PT, R20, RZ, P2 ;  /* 0x000000ff1400720c */ /* 0x000fe40001741670 */
[----:B------:R-:W-:Y:S01]  /*02e0*/  ISETP.LT.OR P3, PT, R21, RZ, P3 ;  /* 0x000000ff1500720c */ /* 0x000fe20001f61670 */
[C---:B------:R-:W-:Y:S01]  /*02f0*/  VIADD R23, R29.reuse, 0x6 ;  /* 0x000000061d177836 */ /* 0x040fe20000000000 */
[C---:B------:R-:W-:Y:S01]  /*0300*/  IADD3 R27, PT, PT, R29.reuse, 0x5, RZ ;  /* 0x000000051d1b7810 */ /* 0x040fe20007ffe0ff */
[----:B------:R-:W-:Y:S01]  /*0310*/  VIADD R29, R29, 0x7 ;  /* 0x000000071d1d7836 */ /* 0x000fe20000000000 */
[----:B------:R-:W4:Y:S02]  /*0320*/  @!P1 LDG.E R24, desc[UR4][R10.64+0x8] ;  /* 0x000008040a189981 */ /* 0x000f24000c1e1900 */
[----:B------:R-:W-:-:S04]  /*0330*/  ISETP.GE.AND P5, PT, R23, R4, PT ;  /* 0x000000041700720c */ /* 0x000fc80003fa6270 */
[----:B------:R-:W-:Y:S01]  /*0340*/  ISETP.LT.OR P5, PT, R23, RZ, P5 ;  /* 0x000000ff1700720c */ /* 0x000fe20002fa1670 */
[----:B------:R-:W4:Y:S01]  /*0350*/  @!P2 LDG.E R28, desc[UR4][R10.64+0xc] ;  /* 0x00000c040a1ca981 */ /* 0x000f22000c1e1900 */
[----:B--2---:R-:W-:Y:S02]  /*0360*/  @!P4 IMAD R19, R14, R19, RZ ;  /* 0x000000130e13c224 */ /* 0x004fe400078e02ff */
[----:B------:R-:W0:Y:S03]  /*0370*/  @!P1 LDC.64 R14, c[0x0][0x380] ;  /* 0x0000e000ff0e9b82 */ /* 0x000e260000000a00 */
[----:B------:R-:W-:Y:S01]  /*0380*/  @!P4 I2FP.F32.S32 R19, R19 ;  /* 0x000000130013c245 */ /* 0x000fe20000201400 */
[----:B---3--:R-:W-:-:S04]  /*0390*/  @!P0 IMAD R12, R16, R12, RZ ;  /* 0x0000000c100c8224 */ /* 0x008fc800078e02ff */
[----:B------:R-:W-:Y:S01]  /*03a0*/  @!P4 FADD R0, R0, R19 ;  /* 0x000000130000c221 */ /* 0x000fe20000000000 */
[C---:B------:R-:W-:Y:S01]  /*03b0*/  ISETP.GE.AND P4, PT, R27.reuse, R4, PT ;  /* 0x000000041b00720c */ /* 0x040fe20003f86270 */
[----:B------:R-:W1:Y:S01]  /*03c0*/  @!P2 LDC.64 R16, c[0x0][0x380] ;  /* 0x0000e000ff10ab82 */ /* 0x000e620000000a00 */
[----:B------:R-:W-:Y:S02]  /*03d0*/  @!P0 I2FP.F32.S32 R12, R12 ;  /* 0x0000000c000c8245 */ /* 0x000fe40000201400 */
[----:B------:R-:W-:-:S05]  /*03e0*/  ISETP.LT.OR P4, PT, R27, RZ, P4 ;  /* 0x000000ff1b00720c */ /* 0x000fca0002781670 */
[----:B------:R-:W2:Y:S01]  /*03f0*/  @!P3 LDC.64 R18, c[0x0][0x380] ;  /* 0x0000e000ff12bb82 */ /* 0x000ea20000000a00 */
[----:B------:R-:W-:Y:S01]  /*0400*/  @!P0 FADD R0, R0, R12 ;  /* 0x0000000c00008221 */ /* 0x000fe20000000000 */
[----:B------:R-:W-:Y:S01]  /*0410*/  ISETP.GE.AND P0, PT, R29, R4, PT ;  /* 0x000000041d00720c */ /* 0x000fe20003f06270 */
[----:B0-----:R-:W-:-:S03]  /*0420*/  @!P1 IMAD.WIDE.U32 R14, R13, 0x4, R14 ;  /* 0x000000040d0e9825 */ /* 0x001fc600078e000e */
[----:B------:R-:W-:Y:S02]  /*0430*/  ISETP.LT.OR P0, PT, R29, RZ, P0 ;  /* 0x000000ff1d00720c */ /* 0x000fe40000701670 */
[----:B------:R-:W0:Y:S01]  /*0440*/  @!P4 LDC.64 R12, c[0x0][0x380] ;  /* 0x0000e000ff0ccb82 */ /* 0x000e220000000a00 */
[----:B------:R3:W4:Y:S07]  /*0450*/  @!P1 LDG.E R22, desc[UR4][R14.64] ;  /* 0x000000040e169981 */ /* 0x00072e000c1e1900 */
[----:B---3--:R-:W3:Y:S01]  /*0460*/  @!P5 LDC.64 R14, c[0x0][0x380] ;  /* 0x0000e000ff0edb82 */ /* 0x008ee20000000a00 */
[----:B-1----:R-:W-:-:S04]  /*0470*/  @!P2 IMAD.WIDE.U32 R16, R20, 0x4, R16 ;  /* 0x000000041410a825 */ /* 0x002fc800078e0010 */
[----:B--2---:R-:W-:Y:S02]  /*0480*/  @!P3 IMAD.WIDE.U32 R18, R21, 0x4, R18 ;  /* 0x000000041512b825 */ /* 0x004fe400078e0012 */
[----:B------:R-:W2:Y:S01]  /*0490*/  @!P2 LDG.E R16, desc[UR4][R16.64] ;  /* 0x000000041010a981 */ /* 0x000ea2000c1e1900 */
[----:B------:R-:W1:Y:S01]  /*04a0*/  @!P0 LDC.64 R20, c[0x0][0x380] ;  /* 0x0000e000ff148b82 */ /* 0x000e620000000a00 */
[----:B0-----:R-:W-:Y:S02]  /*04b0*/  @!P4 IMAD.WIDE.U32 R12, R27, 0x4, R12 ;  /* 0x000000041b0cc825 */ /* 0x001fe400078e000c */
[----:B------:R0:W2:Y:S04]  /*04c0*/  @!P3 LDG.E R18, desc[UR4][R18.64] ;  /* 0x000000041212b981 */ /* 0x0000a8000c1e1900 */
[----:B------:R2:W2:Y:S04]  /*04d0*/  @!P4 LDG.E R12, desc[UR4][R12.64] ;  /* 0x000000040c0cc981 */ /* 0x0004a8000c1e1900 */
[----:B------:R-:W2:Y:S01]  /*04e0*/  @!P5 LDG.E R17, desc[UR4][R10.64+0x18] ;  /* 0x000018040a11d981 */ /* 0x000ea2000c1e1900 */
[----:B---3--:R-:W-:-:S03]  /*04f0*/  @!P5 IMAD.WIDE.U32 R26, R23, 0x4, R14 ;  /* 0x00000004171ad825 */ /* 0x008fc600078e000e */
[----:B------:R-:W3:Y:S04]  /*0500*/  @!P3 LDG.E R15, desc[UR4][R10.64+0x10] ;  /* 0x000010040a0fb981 */ /* 0x000ee8000c1e1900 */
[----:B------:R-:W3:Y:S01]  /*0510*/  @!P4 LDG.E R23, desc[UR4][R10.64+0x14] ;  /* 0x000014040a17c981 */ /* 0x000ee2000c1e1900 */
[----:B-1----:R-:W-:-:S03]  /*0520*/  @!P0 IMAD.WIDE.U32 R20, R29, 0x4, R20 ;  /* 0x000000041d148825 */ /* 0x002fc600078e0014 */
[----:B------:R-:W3:Y:S04]  /*0530*/  @!P5 LDG.E R26, desc[UR4][R26.64] ;  /* 0x000000041a1ad981 */ /* 0x000ee8000c1e1900 */
[----:B------:R1:W3:Y:S04]  /*0540*/  @!P0 LDG.E R14, desc[UR4][R10.64+0x1c] ;  /* 0x00001c040a0e8981 */ /* 0x0002e8000c1e1900 */
[----:B------:R-:W3:Y:S01]  /*0550*/  @!P0 LDG.E R21, desc[UR4][R20.64] ;  /* 0x0000000414158981 */ /* 0x000ee2000c1e1900 */
[----:B------:R-:W-:Y:S01]  /*0560*/  IADD3 R25, PT, PT, R25, 0x8, RZ ;  /* 0x0000000819197810 */ /* 0x000fe20007ffe0ff */
[----:B----4-:R-:W-:-:S05]  /*0570*/  @!P1 IMAD R22, R22, R24, RZ ;  /* 0x0000001816169224 */ /* 0x010fca00078e02ff */
[----:B0-----:R-:W-:-:S05]  /*0580*/  @!P1 I2FP.F32.S32 R19, R22 ;  /* 0x0000001600139245 */ /* 0x001fca0000201400 */
[----:B------:R-:W-:Y:S01]  /*0590*/  @!P1 FADD R0, R0, R19 ;  /* 0x0000001300009221 */ /* 0x000fe20000000000 */
[----:B--2---:R-:W-:-:S05]  /*05a0*/  @!P2 IMAD R16, R16, R28, RZ ;  /* 0x0000001c1010a224 */ /* 0x004fca00078e02ff */
[----:B------:R-:W-:Y:S02]  /*05b0*/  @!P2 I2FP.F32.S32 R13, R16 ;  /* 0x00000010000da245 */ /* 0x000fe40000201400 */
[----:B------:R-:W-:-:S03]  /*05c0*/  ISETP.NE.AND P1, PT, R25, R6, PT ;  /* 0x000000061900720c */ /* 0x000fc60003f25270 */
[----:B------:R-:W-:Y:S01]  /*05d0*/  @!P2 FADD R0, R0, R13 ;  /* 0x0000000d0000a221 */ /* 0x000fe20000000000 */
[----:B---3--:R-:W-:Y:S02]  /*05e0*/  @!P3 IMAD R15, R18, R15, RZ ;  /* 0x0000000f120fb224 */ /* 0x008fe400078e02ff */
[----:B------:R-:W-:-:S03]  /*05f0*/  @!P4 IMAD R12, R12, R23, RZ ;  /* 0x000000170c0cc224 */ /* 0x000fc600078e02ff */
[----:B------:R-:W-:Y:S01]  /*0600*/  @!P3 I2FP.F32.S32 R15, R15 ;  /* 0x0000000f000fb245 */ /* 0x000fe20000201400 */
[----:B------:R-:W-:Y:S01]  /*0610*/  @!P5 IMAD R17, R26, R17, RZ ;  /* 0x000000111a11d224 */ /* 0x000fe200078e02ff */
[----:B-1----:R-:W-:-:S03]  /*0620*/  @!P4 I2FP.F32.S32 R11, R12 ;  /* 0x0000000c000bc245 */ /* 0x002fc60000201400 */
[----:B------:R-:W-:Y:S01]  /*0630*/  @!P3 FADD R0, R0, R15 ;  /* 0x0000000f0000b221 */ /* 0x000fe20000000000 */
[----:B------:R-:W-:-:S03]  /*0640*/  @!P5 I2FP.F32.S32 R17, R17 ;  /* 0x000000110011d245 */ /* 0x000fc60000201400 */
[----:B------:R-:W-:Y:S01]  /*0650*/  @!P4 FADD R0, R0, R11 ;  /* 0x0000000b0000c221 */ /* 0x000fe20000000000 */
[----:B------:R-:W-:-:S03]  /*0660*/  @!P0 IMAD R14, R21, R14, RZ ;  /* 0x0000000e150e8224 */ /* 0x000fc600078e02ff */
[----:B------:R-:W-:Y:S02]  /*0670*/  @!P5 FADD R0, R0, R17 ;  /* 0x000000110000d221 */ /* 0x000fe40000000000 */
[----:B------:R-:W-:-:S05]  /*0680*/  @!P0 I2FP.F32.S32 R11, R14 ;  /* 0x0000000e000b8245 */ /* 0x000fca0000201400 */
[----:B------:R-:W-:Y:S01]  /*0690*/  @!P0 FADD R0, R0, R11 ;  /* 0x0000000b00008221 */ /* 0x000fe20000000000 */
[----:B------:R-:W-:Y:S06]  /*06a0*/  @P1 BRA `(.L_x_2) ;  /* 0xfffffff800b01947 */ /* 0x000fec000383ffff */
.L_x_1:
[----:B------:R-:W-:Y:S05]  /*06b0*/  @!P6 BRA `(.L_x_0) ;  /* 0x00000004006ce947 */ /* 0x000fea0003800000 */
[----:B------:R-:W-:Y:S02]  /*06c0*/  ISETP.GE.U32.AND P0, PT, R5, 0x4, PT ;  /* 0x000000040500780c */ /* 0x000fe40003f06070 */
[----:B------:R-:W-:-:S04]  /*06d0*/  LOP3.LUT R18, R2, 0x3, RZ, 0xc0, !PT ;  /* 0x0000000302127812 */ /* 0x000fc800078ec0ff */
[----:B------:R-:W-:-:S07]  /*06e0*/  ISETP.NE.AND P3, PT, R18, RZ, PT ;  /* 0x000000ff1200720c */ /* 0x000fce0003f65270 */
[----:B------:R-:W-:Y:S06]  /*06f0*/  @!P0 BRA `(.L_x_3) ;  /* 0x0000000000ac8947 */ /* 0x000fec0003800000 */
[----:B------:R-:W-:Y:S01]  /*0700*/  IMAD.IADD R19, R7, 0x1, R6 ;  /* 0x0000000107137824 */ /* 0x000fe200078e0206 */
[----:B------:R-:W0:Y:S03]  /*0710*/  LDC.64 R8, c[0x0][0x388] ;  /* 0x0000e200ff087b82 */ /* 0x000e260000000a00 */
[C---:B------:R-:W-:Y:S01]  /*0720*/  VIADD R21, R19.reuse, 0x1 ;  /* 0x0000000113157836 */ /* 0x040fe20000000000 */
[CC--:B-----5:R-:W-:Y:S01]  /*0730*/  ISETP.GE.AND P0, PT, R19.reuse, R4.reuse, PT ;  /* 0x000000041300720c */ /* 0x0e0fe20003f06270 */
[C---:B------:R-:W-:Y:S01]  /*0740*/  VIADD R5, R19.reuse, 0x3 ;  /* 0x0000000313057836 */ /* 0x040fe20000000000 */
[C---:B------:R-:W-:Y:S02]  /*0750*/  IADD3 R23, PT, PT, R19.reuse, 0x2, RZ ;  /* 0x0000000213177810 */ /* 0x040fe40007ffe0ff */
[----:B------:R-:W-:Y:S02]  /*0760*/  ISETP.LT.OR P0, PT, R19, RZ, P0 ;  /* 0x000000ff1300720c */ /* 0x000fe40000701670 */
[----:B------:R-:W-:-:S02]  /*0770*/  ISETP.GE.AND P1, PT, R21, R4, PT ;  /* 0x000000041500720c */ /* 0x000fc40003f26270 */
[-C--:B------:R-:W-:Y:S02]  /*0780*/  ISETP.GE.AND P2, PT, R23, R4.reuse, PT ;  /* 0x000000041700720c */ /* 0x080fe40003f46270 */
[----:B------:R-:W-:Y:S02]  /*0790*/  ISETP.LT.OR P1, PT, R21, RZ, P1 ;  /* 0x000000ff1500720c */ /* 0x000fe40000f21670 */
[----:B------:R-:W-:Y:S02]  /*07a0*/  ISETP.LT.OR P2, PT, R23, RZ, P2 ;  /* 0x000000ff1700720c */ /* 0x000fe40001741670 */
[----:B------:R-:W-:-:S03]  /*07b0*/  ISETP.GE.AND P4, PT, R5, R4, PT ;  /* 0x000000040500720c */ /* 0x000fc60003f86270 */
[----:B------:R-:W1:Y:S01]  /*07c0*/  @!P0 LDC.64 R16, c[0x0][0x380] ;  /* 0x0000e000ff108b82 */ /* 0x000e620000000a00 */
[----:B------:R-:W-:Y:S01]  /*07d0*/  ISETP.LT.OR P4, PT, R5, RZ, P4 ;  /* 0x000000ff0500720c */ /* 0x000fe20002781670 */
[----:B0-----:R-:W-:-:S06]  /*07e0*/  IMAD.WIDE.U32 R8, R6, 0x4, R8 ;  /* 0x0000000406087825 */ /* 0x001fcc00078e0008 */
[----:B------:R-:W0:Y:S08]  /*07f0*/  @!P1 LDC.64 R14, c[0x0][0x380] ;  /* 0x0000e000ff0e9b82 */ /* 0x000e300000000a00 */
[----:B------:R-:W2:Y:S08]  /*0800*/  @!P2 LDC.64 R12, c[0x0][0x380] ;  /* 0x0000e000ff0cab82 */ /* 0x000eb00000000a00 */
[----:B------:R-:W3:Y:S01]  /*0810*/  @!P4 LDC.64 R10, c[0x0][0x380] ;  /* 0x0000e000ff0acb82 */ /* 0x000ee20000000a00 */
[----:B-1----:R-:W-:-:S02]  /*0820*/  @!P0 IMAD.WIDE.U32 R16, R19, 0x4, R16 ;  /* 0x0000000413108825 */ /* 0x002fc400078e0010 */
[----:B------:R-:W4:Y:S04]  /*0830*/  @!P0 LDG.E R19, desc[UR4][R8.64] ;  /* 0x0000000408138981 */ /* 0x000f28000c1e1900 */
[----:B------:R-:W4:Y:S01]  /*0840*/  @!P0 LDG.E R16, desc[UR4][R16.64] ;  /* 0x0000000410108981 */ /* 0x000f22000c1e1900 */
[----:B0-----:R-:W-:-:S03]  /*0850*/  @!P1 IMAD.WIDE.U32 R14, R21, 0x4, R14 ;  /* 0x00000004150e9825 */ /* 0x001fc600078e000e */
[----:B------:R-:W4:Y:S04]  /*0860*/  @!P1 LDG.E R21, desc[UR4][R8.64+0x4] ;  /* 0x0000040408159981 */ /* 0x000f28000c1e1900 */
[----:B------:R-:W4:Y:S01]  /*0870*/  @!P1 LDG.E R14, desc[UR4][R14.64] ;  /* 0x000000040e0e9981 */ /* 0x000f22000c1e1900 */
[----:B--2---:R-:W-:-:S03]  /*0880*/  @!P2 IMAD.WIDE.U32 R12, R23, 0x4, R12 ;  /* 0x00000004170ca825 */ /* 0x004fc600078e000c */
[----:B------:R-:W2:Y:S04]  /*0890*/  @!P4 LDG.E R23, desc[UR4][R8.64+0xc] ;  /* 0x00000c040817c981 */ /* 0x000ea8000c1e1900 */
[----:B------:R-:W2:Y:S01]  /*08a0*/  @!P2 LDG.E R12, desc[UR4][R12.64] ;  /* 0x000000040c0ca981 */ /* 0x000ea2000c1e1900 */
[----:B---3--:R-:W-:-:S03]  /*08b0*/  @!P4 IMAD.WIDE.U32 R10, R5, 0x4, R10 ;  /* 0x00000004050ac825 */ /* 0x008fc600078e000a */
[----:B------:R-:W2:Y:S04]  /*08c0*/  @!P2 LDG.E R5, desc[UR4][R8.64+0x8] ;  /* 0x000008040805a981 */ /* 0x000ea8000c1e1900 */
[----:B------:R-:W3:Y:S01]  /*08d0*/  @!P4 LDG.E R10, desc[UR4][R10.64] ;  /* 0x000000040a0ac981 */ /* 0x000ee2000c1e1900 */
[----:B------:R-:W-:Y:S01]  /*08e0*/  IADD3 R6, PT, PT, R6, 0x4, RZ ;  /* 0x0000000406067810 */ /* 0x000fe20007ffe0ff */
[----:B----4-:R-:W-:-:S05]  /*08f0*/  @!P0 IMAD R19, R16, R19, RZ ;  /* 0x0000001310138224 */ /* 0x010fca00078e02ff */
[----:B------:R-:W-:Y:S01]  /*0900*/  @!P0 I2FP.F32.S32 R19, R19 ;  /* 0x0000001300138245 */ /* 0x000fe20000201400 */
[----:B------:R-:W-:-:S04]  /*0910*/  @!P1 IMAD R21, R14, R21, RZ ;  /* 0x000000150e159224 */ /* 0x000fc800078e02ff */
[----:B------:R-:W-:Y:S01]  /*0920*/  @!P0 FADD R0, R0, R19 ;  /* 0x0000001300008221 */ /* 0x000fe20000000000 */
[----:B------:R-:W-:Y:S01]  /*0930*/  @!P1 I2FP.F32.S32 R21, R21 ;  /* 0x0000001500159245 */ /* 0x000fe20000201400 */
[----:B--2---:R-:W-:-:S04]  /*0940*/  @!P2 IMAD R5, R12, R5, RZ ;  /* 0x000000050c05a224 */ /* 0x004fc800078e02ff */
[----:B------:R-:W-:Y:S01]  /*0950*/  @!P1 FADD R0, R0, R21 ;  /* 0x0000001500009221 */ /* 0x000fe20000000000 */
[----:B---3--:R-:W-:Y:S01]  /*0960*/  @!P4 IMAD R23, R10, R23, RZ ;  /* 0x000000170a17c224 */ /* 0x008fe200078e02ff */
[----:B------:R-:W-:-:S04]  /*0970*/  @!P2 I2FP.F32.S32 R5, R5 ;  /* 0x000000050005a245 */ /* 0x000fc80000201400 */
[----:B------:R-:W-:Y:S01]  /*0980*/  @!P4 I2FP.F32.S32 R23, R23 ;  /* 0x000000170017c245 */ /* 0x000fe20000201400 */
[----:B------:R-:W-:-:S04]  /*0990*/  @!P2 FADD R0, R0, R5 ;  /* 0x000000050000a221 */ /* 0x000fc80000000000 */
[----:B------:R-:W-:-:S07]  /*09a0*/  @!P4 FADD R0, R0, R23 ;  /* 0x000000170000c221 */ /* 0x000fce0000000000 */
.L_x_3:
[----:B------:R-:W-:Y:S05]  /*09b0*/  @!P3 BRA `(.L_x_0) ;  /* 0x0000000000acb947 */ /* 0x000fea0003800000 */
[----:B------:R-:W-:Y:S02]  /*09c0*/  ISETP.NE.AND P0, PT, R18, 0x1, PT ;  /* 0x000000011200780c */ /* 0x000fe40003f05270 */
[----:B------:R-:W-:-:S04]  /*09d0*/  LOP3.LUT R2, R2, 0x1, RZ, 0xc0, !PT ;  /* 0x0000000102027812 */ /* 0x000fc800078ec0ff */
[----:B------:R-:W-:-:S07]  /*09e0*/  ISETP.NE.U32.AND P2, PT, R2, 0x1, PT ;  /* 0x000000010200780c */ /* 0x000fce0003f45070 */
[----:B------:R-:W-:Y:S06]  /*09f0*/  @!P0 BRA `(.L_x_4) ;  /* 0x00000000005c8947 */ /* 0x000fec0003800000 */
[----:B------:R-:W-:Y:S01]  /*0a00*/  IMAD.IADD R5, R7, 0x1, R6 ;  /* 0x0000000107057824 */ /* 0x000fe200078e0206 */
[----:B------:R-:W0:Y:S04]  /*0a10*/  LDC.64 R8, c[0x0][0x388] ;  /* 0x0000e200ff087b82 */ /* 0x000e280000000a00 */
[CC--:B-----5:R-:W-:Y:S02]  /*0a20*/  ISETP.GE.AND P0, PT, R5.reuse, R4.reuse, PT ;  /* 0x000000040500720c */ /* 0x0e0fe40003f06270 */
[C---:B------:R-:W-:Y:S02]  /*0a30*/  IADD3 R17, PT, PT, R5.reuse, 0x1, RZ ;  /* 0x0000000105117810 */ /* 0x040fe40007ffe0ff */
[----:B------:R-:W-:Y:S02]  /*0a40*/  ISETP.LT.OR P0, PT, R5, RZ, P0 ;  /* 0x000000ff0500720c */ /* 0x000fe40000701670 */
[----:B------:R-:W-:-:S04]  /*0a50*/  ISETP.GE.AND P1, PT, R17, R4, PT ;  /* 0x000000041100720c */ /* 0x000fc80003f26270 */
[----:B------:R-:W-:-:S07]  /*0a60*/  ISETP.LT.OR P1, PT, R17, RZ, P1 ;  /* 0x000000ff1100720c */ /* 0x000fce0000f21670 */
[----:B------:R-:W1:Y:S01]  /*0a70*/  @!P0 LDC.64 R10, c[0x0][0x380] ;  /* 0x0000e000ff0a8b82 */ /* 0x000e620000000a00 */
[----:B0-----:R-:W-:-:S07]  /*0a80*/  IMAD.WIDE.U32 R12, R6, 0x4, R8 ;  /* 0x00000004060c7825 */ /* 0x001fce00078e0008 */
[----:B------:R-:W0:Y:S01]  /*0a90*/  @!P1 LDC.64 R14, c[0x0][0x380] ;  /* 0x0000e000ff0e9b82 */ /* 0x000e220000000a00 */
[----:B-1----:R-:W-:Y:S02]  /*0aa0*/  @!P0 IMAD.WIDE.U32 R8, R5, 0x4, R10 ;  /* 0x0000000405088825 */ /* 0x002fe400078e000a */
[----:B------:R-:W2:Y:S04]  /*0ab0*/  @!P0 LDG.E R5, desc[UR4][R12.64] ;  /* 0x000000040c058981 */ /* 0x000ea8000c1e1900 */
[----:B------:R-:W2:Y:S01]  /*0ac0*/  @!P0 LDG.E R8, desc[UR4][R8.64] ;  /* 0x0000000408088981 */ /* 0x000ea2000c1e1900 */
[----:B0-----:R-:W-:-:S03]  /*0ad0*/  @!P1 IMAD.WIDE.U32 R10, R17, 0x4, R14 ;  /* 0x00000004110a9825 */ /* 0x001fc600078e000e */
[----:B------:R-:W3:Y:S04]  /*0ae0*/  @!P1 LDG.E R15, desc[UR4][R12.64+0x4] ;  /* 0x000004040c0f9981 */ /* 0x000ee8000c1e1900 */
[----:B------:R-:W3:Y:S01]  /*0af0*/  @!P1 LDG.E R10, desc[UR4][R10.64] ;  /* 0x000000040a0a9981 */ /* 0x000ee2000c1e1900 */
[----:B------:R-:W-:Y:S02]  /*0b00*/  VIADD R6, R6, 0x2 ;  /* 0x0000000206067836 */ /* 0x000fe40000000000 */
[----:B--2---:R-:W-:-:S05]  /*0b10*/  @!P0 IMAD R5, R8, R5, RZ ;  /* 0x0000000508058224 */ /* 0x004fca00078e02ff */
[----:B------:R-:W-:Y:S01]  /*0b20*/  @!P0 I2FP.F32.S32 R5, R5 ;  /* 0x0000000500058245 */ /* 0x000fe20000201400 */
[----:B---3--:R-:W-:-:S04]  /*0b30*/  @!P1 IMAD R15, R10, R15, RZ ;  /* 0x0000000f0a0f9224 */ /* 0x008fc800078e02ff */
[----:B------:R-:W-:Y:S01]  /*0b40*/  @!P0 FADD R0, R0, R5 ;  /* 0x0000000500008221 */ /* 0x000fe20000000000 */
[----:B------:R-:W-:-:S05]  /*0b50*/  @!P1 I2FP.F32.S32 R15, R15 ;  /* 0x0000000f000f9245 */ /* 0x000fca0000201400 */
[----:B------:R-:W-:-:S07]  /*0b60*/  @!P1 FADD R0, R0, R15 ;  /* 0x0000000f00009221 */ /* 0x000fce0000000000 */
.L_x_4:
[----:B------:R-:W-:Y:S05]  /*0b70*/  @P2 BRA `(.L_x_0) ;  /* 0x00000000003c2947 */ /* 0x000fea0003800000 */
[----:B------:R-:W-:Y:S01]  /*0b80*/  IADD3 R7, PT, PT, R7, R6, RZ ;  /* 0x0000000607077210 */ /* 0x000fe20007ffe0ff */
[----:B------:R-:W-:Y:S03]  /*0b90*/  BSSY.RECONVERGENT B0, `(.L_x_0) ;  /* 0x000000d000007945 */ /* 0x000fe60003800200 */
[----:B-----5:R-:W-:-:S04]  /*0ba0*/  ISETP.GE.AND P0, PT, R7, R4, PT ;  /* 0x000000040700720c */ /* 0x020fc80003f06270 */
[----:B------:R-:W-:-:S13]  /*0bb0*/  ISETP.LT.OR P0, PT, R7, RZ, P0 ;  /* 0x000000ff0700720c */ /* 0x000fda0000701670 */
[----:B------:R-:W-:Y:S05]  /*0bc0*/  @P0 BRA `(.L_x_5) ;  /* 0x0000000000240947 */ /* 0x000fea0003800000 */
[----:B------:R-:W0:Y:S08]  /*0bd0*/  LDC.64 R4, c[0x0][0x380] ;  /* 0x0000e000ff047b82 */ /* 0x000e300000000a00 */
[----:B------:R-:W1:Y:S01]  /*0be0*/  LDC.64 R8, c[0x0][0x388] ;  /* 0x0000e200ff087b82 */ /* 0x000e620000000a00 */
[----:B0-----:R-:W-:-:S06]  /*0bf0*/  IMAD.WIDE.U32 R4, R7, 0x4, R4 ;  /* 0x0000000407047825 */ /* 0x001fcc00078e0004 */
[----:B------:R-:W2:Y:S01]  /*0c00*/  LDG.E R4, desc[UR4][R4.64] ;  /* 0x0000000404047981 */ /* 0x000ea2000c1e1900 */
[----:B-1----:R-:W-:-:S06]  /*0c10*/  IMAD.WIDE.U32 R6, R6, 0x4, R8 ;  /* 0x0000000406067825 */ /* 0x002fcc00078e0008 */
[----:B------:R-:W2:Y:S02]  /*0c20*/  LDG.E R7, desc[UR4][R6.64] ;  /* 0x0000000406077981 */ /* 0x000ea4000c1e1900 */
[----:B--2---:R-:W-:-:S05]  /*0c30*/  IMAD R2, R4, R7, RZ ;  /* 0x0000000704027224 */ /* 0x004fca00078e02ff */
[----:B------:R-:W-:-:S05]  /*0c40*/  I2FP.F32.S32 R9, R2 ;  /* 0x0000000200097245 */ /* 0x000fca0000201400 */
[----:B------:R-:W-:-:S07]  /*0c50*/  FADD R0, R0, R9 ;  /* 0x0000000900007221 */ /* 0x000fce0000000000 */
.L_x_5:
[----:B------:R-:W-:Y:S05]  /*0c60*/  BSYNC.RECONVERGENT B0 ;  /* 0x0000000000007941 */ /* 0x000fea0003800200 */
.L_x_0:
[----:B-----5:R-:W0:Y:S01]  /*0c70*/  LDC.64 R4, c[0x0][0x390] ;  /* 0x0000e400ff047b82 */ /* 0x020e220000000a00 */
[----:B------:R-:W1:Y:S01]  /*0c80*/  F2I.TRUNC.NTZ R7, R0 ;  /* 0x0000000000077305 */ /* 0x000e62000020f100 */
[----:B0-----:R-:W-:-:S05]  /*0c90*/  IMAD.WIDE.U32 R2, R3, 0x4, R4 ;  /* 0x0000000403027825 */ /* 0x001fca00078e0004 */
[----:B-1----:R-:W-:Y:S01]  /*0ca0*/  STG.E desc[UR4][R2.64], R7 ;  /* 0x0000000702007986 */ /* 0x002fe2000c101904 */
[----:B------:R-:W-:Y:S05]  /*0cb0*/  EXIT ;  /* 0x000000000000794d */ /* 0x000fea0003800000 */
.L_x_6:
[----:B------:R-:W-:-:S00]  /*0cc0*/  BRA `(.L_x_6) ;  /* 0xfffffffc00fc7947 */ /* 0x000fc0000383ffff */
[----:B------:R-:W-:-:S00]  /*0cd0*/  NOP ;  /* 0x0000000000007918 */ /* 0x000fc00000000000 */
        /* <DEDUP_REMOVED lines=10> */
.L_x_7:


//--------------------- .nv.shared.reserved.0     --------------------------
	.section	.nv.shared.reserved.0,"aw",@nobits
	.weak		__nv_reservedSMEM_offset_0_alias
	.size		__nv_reservedSMEM_offset_0_alias, 0, 64
	.other		__nv_reservedSMEM_offset_0_alias,@"STO_CUDA_RESERVED_SHARED STV_DEFAULT"
__nv_reservedSMEM_offset_0_alias:
	.zero		0
	.zero		64


//--------------------- .nv.constant0._Z11convolutionPiS_S_S_S_ --------------------------
	.section	.nv.constant0._Z11convolutionPiS_S_S_S_,"a",@progbits
	.sectionflags	@""
	.align	4
.nv.constant0._Z11convolutionPiS_S_S_S_:
	.zero		936


//--------------------- SYMBOLS --------------------------

	.type		.nv.reservedSmem.offset0,@object
	.size		.nv.reservedSmem.offset0,0x4
